	.headerflags	@"EF_CUDA_TEXMODE_UNIFIED EF_CUDA_64BIT_ADDRESS EF_CUDA_ACCELERATORS EF_CUDA_SM90 EF_CUDA_VIRTUAL_SM(EF_CUDA_SM90)"
	.elftype	@"ET_EXEC"


//--------------------- .nv.info                  --------------------------
	.section	.nv.info,"",@"SHT_CUDA_INFO"
	.align	4


	//----- nvinfo : EIATTR_REGCOUNT
	.align		4
        /*0000*/ 	.byte	0x04, 0x2f
        /*0002*/ 	.short	(.L_1 - .L_0)
	.align		4
.L_0:
        /*0004*/ 	.word	index@(triton_red_fused__to_copy_add_div_mul_pow_sum_10)
        /*0008*/ 	.word	0x00000028


	//----- nvinfo : EIATTR_MIN_STACK_SIZE
	.align		4
.L_1:
        /*000c*/ 	.byte	0x04, 0x12
        /*000e*/ 	.short	(.L_3 - .L_2)
	.align		4
.L_2:
        /*0010*/ 	.word	index@(triton_red_fused__to_copy_add_div_mul_pow_sum_10)
        /*0014*/ 	.word	0x00000000


	//----- nvinfo : EIATTR_FRAME_SIZE
	.align		4
.L_3:
        /*0018*/ 	.byte	0x04, 0x11
        /*001a*/ 	.short	(.L_5 - .L_4)
	.align		4
.L_4:
        /*001c*/ 	.word	index@(triton_red_fused__to_copy_add_div_mul_pow_sum_10)
        /*0020*/ 	.word	0x00000000


	//----- nvinfo : EIATTR_MIN_STACK_SIZE
	.align		4
.L_5:
        /*0024*/ 	.byte	0x04, 0x12
        /*0026*/ 	.short	(.L_7 - .L_6)
	.align		4
.L_6:
        /*0028*/ 	.word	index@(triton_red_fused__to_copy_add_div_mul_pow_sum_10)
        /*002c*/ 	.word	0x00000000
.L_7:


//--------------------- .nv.info.triton_red_fused__to_copy_add_div_mul_pow_sum_10 --------------------------
	.section	.nv.info.triton_red_fused__to_copy_add_div_mul_pow_sum_10,"",@"SHT_CUDA_INFO"
	.sectionflags	@""
	.align	4


	//----- nvinfo : EIATTR_CUDA_API_VERSION
	.align		4
        /*0000*/ 	.byte	0x04, 0x37
        /*0002*/ 	.short	(.L_9 - .L_8)
.L_8:
        /*0004*/ 	.word	0x0000007c


	//----- nvinfo : EIATTR_KPARAM_INFO
	.align		4
.L_9:
        /*0008*/ 	.byte	0x04, 0x17
        /*000a*/ 	.short	(.L_11 - .L_10)
.L_10:
        /*000c*/ 	.word	0x00000000
        /*0010*/ 	.short	0x0009
        /*0012*/ 	.short	0x0040
        /*0014*/ 	.byte	0x00, 0xf4, 0x21, 0x00


	//----- nvinfo : EIATTR_KPARAM_INFO
	.align		4
.L_11:
        /*0018*/ 	.byte	0x04, 0x17
        /*001a*/ 	.short	(.L_13 - .L_12)
.L_12:
        /*001c*/ 	.word	0x00000000
        /*0020*/ 	.short	0x0008
        /*0022*/ 	.short	0x003c
        /*0024*/ 	.byte	0x00, 0xf0, 0x11, 0x00


	//----- nvinfo : EIATTR_KPARAM_INFO
	.align		4
.L_13:
        /*0028*/ 	.byte	0x04, 0x17
        /*002a*/ 	.short	(.L_15 - .L_14)
.L_14:
        /*002c*/ 	.word	0x00000000
        /*0030*/ 	.short	0x0007
        /*0032*/ 	.short	0x0038
        /*0034*/ 	.byte	0x00, 0xf0, 0x11, 0x00


	//----- nvinfo : EIATTR_KPARAM_INFO
	.align		4
.L_15:
        /*0038*/ 	.byte	0x04, 0x17
        /*003a*/ 	.short	(.L_17 - .L_16)
.L_16:
        /*003c*/ 	.word	0x00000000
        /*0040*/ 	.short	0x0006
        /*0042*/ 	.short	0x0030
        /*0044*/ 	.byte	0x00, 0xf4, 0x21, 0x00


	//----- nvinfo : EIATTR_KPARAM_INFO
	.align		4
.L_17:
        /*0048*/ 	.byte	0x04, 0x17
        /*004a*/ 	.short	(.L_19 - .L_18)
.L_18:
        /*004c*/ 	.word	0x00000000
        /*0050*/ 	.short	0x0005
        /*0052*/ 	.short	0x0028
        /*0054*/ 	.byte	0x00, 0xf4, 0x21, 0x00


	//----- nvinfo : EIATTR_KPARAM_INFO
	.align		4
.L_19:
        /*0058*/ 	.byte	0x04, 0x17
        /*005a*/ 	.short	(.L_21 - .L_20)
.L_20:
        /*005c*/ 	.word	0x00000000
        /*0060*/ 	.short	0x0004
        /*0062*/ 	.short	0x0020
        /*0064*/ 	.byte	0x00, 0xf4, 0x21, 0x00


	//----- nvinfo : EIATTR_KPARAM_INFO
	.align		4
.L_21:
        /*0068*/ 	.byte	0x04, 0x17
        /*006a*/ 	.short	(.L_23 - .L_22)
.L_22:
        /*006c*/ 	.word	0x00000000
        /*0070*/ 	.short	0x0003
        /*0072*/ 	.short	0x0018
        /*0074*/ 	.byte	0x00, 0xf4, 0x21, 0x00


	//----- nvinfo : EIATTR_KPARAM_INFO
	.align		4
.L_23:
        /*0078*/ 	.byte	0x04, 0x17
        /*007a*/ 	.short	(.L_25 - .L_24)
.L_24:
        /*007c*/ 	.word	0x00000000
        /*0080*/ 	.short	0x0002
        /*0082*/ 	.short	0x0010
        /*0084*/ 	.byte	0x00, 0xf4, 0x21, 0x00


	//----- nvinfo : EIATTR_KPARAM_INFO
	.align		4
.L_25:
        /*0088*/ 	.byte	0x04, 0x17
        /*008a*/ 	.short	(.L_27 - .L_26)
.L_26:
        /*008c*/ 	.word	0x00000000
        /*0090*/ 	.short	0x0001
        /*0092*/ 	.short	0x0008
        /*0094*/ 	.byte	0x00, 0xf4, 0x21, 0x00


	//----- nvinfo : EIATTR_KPARAM_INFO
	.align		4
.L_27:
        /*0098*/ 	.byte	0x04, 0x17
        /*009a*/ 	.short	(.L_29 - .L_28)
.L_28:
        /*009c*/ 	.word	0x00000000
        /*00a0*/ 	.short	0x0000
        /*00a2*/ 	.short	0x0000
        /*00a4*/ 	.byte	0x00, 0xf4, 0x21, 0x00


	//----- nvinfo : EIATTR_SPARSE_MMA_MASK
	.align		4
.L_29:
        /*00a8*/ 	.byte	0x03, 0x50
        /*00aa*/ 	.short	0x0000


	//----- nvinfo : EIATTR_MAXREG_COUNT
	.align		4
        /*00ac*/ 	.byte	0x03, 0x1b
        /*00ae*/ 	.short	0x0080


	//----- nvinfo : EIATTR_COOP_GROUP_MASK_REGIDS
	.align		4
        /*00b0*/ 	.byte	0x04, 0x29
        /*00b2*/ 	.short	(.L_31 - .L_30)


	//   ....[0]....
.L_30:
        /*00b4*/ 	.word	0xffffffff


	//   ....[1]....
        /*00b8*/ 	.word	0xffffffff


	//   ....[2]....
        /*00bc*/ 	.word	0xffffffff


	//----- nvinfo : EIATTR_COOP_GROUP_INSTR_OFFSETS
	.align		4
.L_31:
        /*00c0*/ 	.byte	0x04, 0x28
        /*00c2*/ 	.short	(.L_33 - .L_32)


	//   ....[0]....
.L_32:
        /*00c4*/ 	.word	0x000008f0


	//   ....[1]....
        /*00c8*/ 	.word	0x00000910


	//   ....[2]....
        /*00cc*/ 	.word	0x00000930


	//----- nvinfo : EIATTR_EXIT_INSTR_OFFSETS
	.align		4
.L_33:
        /*00d0*/ 	.byte	0x04, 0x1c
        /*00d2*/ 	.short	(.L_35 - .L_34)


	//   ....[0]....
.L_34:
        /*00d4*/ 	.word	0x000012b0


	//----- nvinfo : EIATTR_REQNTID
	.align		4
.L_35:
        /*00d8*/ 	.byte	0x04, 0x10
        /*00da*/ 	.short	(.L_37 - .L_36)
.L_36:
        /*00dc*/ 	.word	0x00000200
        /*00e0*/ 	.word	0x00000001
        /*00e4*/ 	.word	0x00000001


	//----- nvinfo : EIATTR_CBANK_PARAM_SIZE
	.align		4
.L_37:
        /*00e8*/ 	.byte	0x03, 0x19
        /*00ea*/ 	.short	0x0048


	//----- nvinfo : EIATTR_PARAM_CBANK
	.align		4
        /*00ec*/ 	.byte	0x04, 0x0a
        /*00ee*/ 	.short	(.L_39 - .L_38)
	.align		4
.L_38:
        /*00f0*/ 	.word	index@(.nv.constant0.triton_red_fused__to_copy_add_div_mul_pow_sum_10)
        /*00f4*/ 	.short	0x0210
        /*00f6*/ 	.short	0x0048


	//----- nvinfo : EIATTR_SW_WAR
	.align		4
.L_39:
        /*00f8*/ 	.byte	0x04, 0x36
        /*00fa*/ 	.short	(.L_41 - .L_40)
.L_40:
        /*00fc*/ 	.word	0x00000008
.L_41:


//--------------------- .nv.callgraph             --------------------------
	.section	.nv.callgraph,"",@"SHT_CUDA_CALLGRAPH"
	.align	4
	.sectionentsize	8
	.align		4
        /*0000*/ 	.word	0x00000000
	.align		4
        /*0004*/ 	.word	0xffffffff
	.align		4
        /*0008*/ 	.word	0x00000000
	.align		4
        /*000c*/ 	.word	0xfffffffe
	.align		4
        /*0010*/ 	.word	0x00000000
	.align		4
        /*0014*/ 	.word	0xfffffffd
	.align		4
        /*0018*/ 	.word	0x00000000
	.align		4
        /*001c*/ 	.word	0xfffffffc


//--------------------- .text.triton_red_fused__to_copy_add_div_mul_pow_sum_10 --------------------------
	.section	.text.triton_red_fused__to_copy_add_div_mul_pow_sum_10,"ax",@progbits
	.align	128
        .global         triton_red_fused__to_copy_add_div_mul_pow_sum_10
        .type           triton_red_fused__to_copy_add_div_mul_pow_sum_10,@function
        .size           triton_red_fused__to_copy_add_div_mul_pow_sum_10,(.L_x_3 - triton_red_fused__to_copy_add_div_mul_pow_sum_10)
        .other          triton_red_fused__to_copy_add_div_mul_pow_sum_10,@"STO_CUDA_ENTRY STV_DEFAULT"
triton_red_fused__to_copy_add_div_mul_pow_sum_10:
.text.triton_red_fused__to_copy_add_div_mul_pow_sum_10:
[----:B------:R-:W0:Y:S02]  /*0000*/  LDC R1, c[0x0][0x28] ;  /* 0x00000a00ff017b82 */ /* 0x000e240000000800 */
[----:B------:R-:W1:Y:S01]  /*0010*/  S2R R2, SR_TID.X ;  /* 0x0000000000027919 */ /* 0x000e620000002100 */
[----:B------:R-:W2:Y:S01]  /*0020*/  S2UR UR4, SR_CTAID.X ;  /* 0x00000000000479c3 */ /* 0x000ea20000002500 */
[----:B------:R-:W-:Y:S01]  /*0030*/  HFMA2.MMA R33, -RZ, RZ, 0, 0 ;  /* 0x00000000ff217435 */ /* 0x000fe200000001ff */
[----:B------:R-:W-:Y:S01]  /*0040*/  ULDC UR5, c[0x0][0x248] ;  /* 0x0000920000057ab9 */ /* 0x000fe20000000800 */
[----:B------:R-:W-:Y:S01]  /*0050*/  HFMA2.MMA R4, -RZ, RZ, 0, 0 ;  /* 0x00000000ff047435 */ /* 0x000fe200000001ff */
[----:B------:R-:W-:Y:S01]  /*0060*/  MOV R5, 0xffffffc0 ;  /* 0xffffffc000057802 */ /* 0x000fe20000000f00 */
[----:B------:R-:W-:Y:S01]  /*0070*/  HFMA2.MMA R30, -RZ, RZ, 0, 0 ;  /* 0x00000000ff1e7435 */ /* 0x000fe200000001ff */
[----:B------:R-:W-:Y:S02]  /*0080*/  MOV R25, RZ ;  /* 0x000000ff00197202 */ /* 0x000fe40000000f00 */
[----:B------:R-:W-:Y:S01]  /*0090*/  CS2R R6, SRZ ;  /* 0x0000000000067805 */ /* 0x000fe2000001ff00 */
[----:B------:R-:W3:Y:S01]  /*00a0*/  LDC.64 R26, c[0x0][0x230] ;  /* 0x00008c00ff1a7b82 */ /* 0x000ee20000000a00 */
[----:B------:R-:W-:Y:S01]  /*00b0*/  CS2R R28, SRZ ;  /* 0x00000000001c7805 */ /* 0x000fe2000001ff00 */
[----:B--2---:R-:W-:Y:S01]  /*00c0*/  USHF.L.U32 UR4, UR4, 0x6, URZ ;  /* 0x0000000604047899 */ /* 0x004fe2000800063f */
[----:B-1----:R-:W-:-:S02]  /*00d0*/  SHF.R.U32.HI R24, RZ, 0x3, R2 ;  /* 0x00000003ff187819 */ /* 0x002fc40000011602 */
[----:B------:R-:W-:Y:S02]  /*00e0*/  LOP3.LUT R3, R2, 0x7, RZ, 0xc0, !PT ;  /* 0x0000000702037812 */ /* 0x000fe400078ec0ff */
[----:B------:R-:W-:Y:S02]  /*00f0*/  SGXT.U32 R24, R24, 0x6 ;  /* 0x000000061818781a */ /* 0x000fe40000000000 */
[----:B------:R-:W-:Y:S01]  /*0100*/  SHF.L.U32 R2, R2, 0x3, RZ ;  /* 0x0000000302027819 */ /* 0x000fe200000006ff */
[----:B---3--:R-:W-:Y:S01]  /*0110*/  IMAD.WIDE.U32 R26, R3, 0x10, R26 ;  /* 0x00000010031a7825 */ /* 0x008fe200078e001a */
[----:B------:R-:W-:Y:S02]  /*0120*/  LOP3.LUT R24, R24, UR4, RZ, 0xfc, !PT ;  /* 0x0000000418187c12 */ /* 0x000fe4000f8efcff */
[----:B------:R-:W-:Y:S02]  /*0130*/  LOP3.LUT R9, R2, 0x38, RZ, 0xc0, !PT ;  /* 0x0000003802097812 */ /* 0x000fe400078ec0ff */
[----:B------:R-:W-:-:S02]  /*0140*/  MOV R3, R27 ;  /* 0x0000001b00037202 */ /* 0x000fc40000000f00 */
[----:B------:R-:W-:Y:S02]  /*0150*/  MOV R31, R27 ;  /* 0x0000001b001f7202 */ /* 0x000fe40000000f00 */
[----:B------:R-:W-:Y:S02]  /*0160*/  MOV R0, R26 ;  /* 0x0000001a00007202 */ /* 0x000fe40000000f00 */
[----:B------:R-:W-:Y:S02]  /*0170*/  MOV R27, 0xffffffff ;  /* 0xffffffff001b7802 */ /* 0x000fe40000000f00 */
[C---:B------:R-:W-:Y:S02]  /*0180*/  LEA R2, R24.reuse, R9, 0xc ;  /* 0x0000000918027211 */ /* 0x040fe400078e60ff */
[----:B------:R-:W-:Y:S01]  /*0190*/  ISETP.GE.AND P1, PT, R24, UR5, PT ;  /* 0x0000000518007c0c */ /* 0x000fe2000bf26270 */
[----:B------:R-:W-:-:S12]  /*01a0*/  ULDC.64 UR4, c[0x0][0x208] ;  /* 0x0000820000047ab9 */ /* 0x000fd80000000a00 */
.L_x_0:
[----:B------:R-:W1:Y:S01]  /*01b0*/  LDC.64 R34, c[0x0][0x218] ;  /* 0x00008600ff227b82 */ /* 0x000e620000000a00 */
[----:B------:R-:W-:Y:S02]  /*01c0*/  IADD3 R5, P0, R5, 0x40, RZ ;  /* 0x0000004005057810 */ /* 0x000fe40007f1e0ff */
[----:B------:R-:W-:Y:S02]  /*01d0*/  CS2R R8, SRZ ;  /* 0x0000000000087805 */ /* 0x000fe4000001ff00 */
[----:B------:R-:W-:Y:S02]  /*01e0*/  CS2R R10, SRZ ;  /* 0x00000000000a7805 */ /* 0x000fe4000001ff00 */
[----:B------:R-:W-:Y:S02]  /*01f0*/  CS2R R12, SRZ ;  /* 0x00000000000c7805 */ /* 0x000fe4000001ff00 */
[----:B------:R-:W-:Y:S02]  /*0200*/  LOP3.LUT R32, R2, R5, RZ, 0xfc, !PT ;  /* 0x0000000502207212 */ /* 0x000fe400078efcff */
[----:B------:R-:W-:Y:S01]  /*0210*/  CS2R R14, SRZ ;  /* 0x00000000000e7805 */ /* 0x000fe2000001ff00 */
[----:B------:R-:W2:Y:S08]  /*0220*/  LDC.64 R22, c[0x0][0x220] ;  /* 0x00008800ff167b82 */ /* 0x000eb00000000a00 */
[----:B------:R-:W3:Y:S01]  /*0230*/  LDC.64 R20, c[0x0][0x228] ;  /* 0x00008a00ff147b82 */ /* 0x000ee20000000a00 */
[----:B-1----:R-:W-:-:S05]  /*0240*/  IMAD.WIDE R34, R32, 0x2, R34 ;  /* 0x0000000220227825 */ /* 0x002fca00078e0222 */
[----:B------:R-:W4:Y:S01]  /*0250*/  @!P1 LDG.E.EL.128 R8, desc[UR4][R34.64] ;  /* 0x0000000422089981 */ /* 0x000f22000c2e1d00 */
[----:B--2---:R-:W-:-:S05]  /*0260*/  IMAD.WIDE R22, R32, 0x2, R22 ;  /* 0x0000000220167825 */ /* 0x004fca00078e0216 */
[----:B------:R-:W2:Y:S01]  /*0270*/  @!P1 LDG.E.EL.128 R12, desc[UR4][R22.64] ;  /* 0x00000004160c9981 */ /* 0x000ea2000c2e1d00 */
[----:B------:R-:W-:Y:S02]  /*0280*/  CS2R R16, SRZ ;  /* 0x0000000000107805 */ /* 0x000fe4000001ff00 */
[----:B------:R-:W-:Y:S01]  /*0290*/  CS2R R18, SRZ ;  /* 0x0000000000127805 */ /* 0x000fe2000001ff00 */
[----:B---3--:R-:W-:-:S05]  /*02a0*/  IMAD.WIDE R20, R32, 0x2, R20 ;  /* 0x0000000220147825 */ /* 0x008fca00078e0214 */
[----:B------:R1:W3:Y:S01]  /*02b0*/  @!P1 LDG.E.EL.128 R16, desc[UR4][R20.64] ;  /* 0x0000000414109981 */ /* 0x0002e2000c2e1d00 */
[----:B----4-:R-:W-:Y:S02]  /*02c0*/  HADD2.F32 R36, -RZ, R10.H1_H1 ;  /* 0x3000000aff247230 */ /* 0x010fe40000004100 */
[----:B------:R-:W-:Y:S02]  /*02d0*/  HADD2.F32 R35, -RZ, R10.H0_H0 ;  /* 0x2000000aff237230 */ /* 0x000fe40000004100 */
[----:B--2---:R-:W-:Y:S02]  /*02e0*/  HADD2.F32 R10, -RZ, R14.H0_H0 ;  /* 0x2000000eff0a7230 */ /* 0x004fe40000004100 */
[----:B------:R-:W-:Y:S02]  /*02f0*/  HADD2.F32 R37, -RZ, R14.H1_H1 ;  /* 0x3000000eff257230 */ /* 0x000fe40000004100 */
[----:B------:R-:W-:Y:S02]  /*0300*/  HADD2.F32 R14, -RZ, R11.H1_H1 ;  /* 0x3000000bff0e7230 */ /* 0x000fe40000004100 */
[----:B------:R-:W-:Y:S01]  /*0310*/  FADD R35, R35, R10 ;  /* 0x0000000a23237221 */ /* 0x000fe20000000000 */
[----:B------:R-:W-:-:S02]  /*0320*/  HADD2.F32 R11, -RZ, R11.H0_H0 ;  /* 0x2000000bff0b7230 */ /* 0x000fc40000004100 */
[----:B------:R-:W-:Y:S02]  /*0330*/  HADD2.F32 R10, -RZ, R15.H0_H0 ;  /* 0x2000000fff0a7230 */ /* 0x000fe40000004100 */
[----:B------:R-:W-:Y:S02]  /*0340*/  HADD2.F32 R23, -RZ, R15.H1_H1 ;  /* 0x3000000fff177230 */ /* 0x000fe40000004100 */
[----:B-1----:R-:W-:Y:S02]  /*0350*/  HADD2.F32 R21, -RZ, R13.H1_H1 ;  /* 0x3000000dff157230 */ /* 0x002fe40000004100 */
[----:B------:R-:W-:Y:S01]  /*0360*/  FADD R15, R11, R10 ;  /* 0x0000000a0b0f7221 */ /* 0x000fe20000000000 */
[----:B------:R-:W-:Y:S02]  /*0370*/  HADD2.F32 R10, -RZ, R9.H0_H0 ;  /* 0x20000009ff0a7230 */ /* 0x000fe40000004100 */
[----:B------:R-:W-:Y:S02]  /*0380*/  HADD2.F32 R13, -RZ, R13.H0_H0 ;  /* 0x2000000dff0d7230 */ /* 0x000fe40000004100 */
[----:B------:R-:W-:Y:S01]  /*0390*/  FADD R34, R36, R37 ;  /* 0x0000002524227221 */ /* 0x000fe20000000000 */
[----:B------:R-:W-:Y:S01]  /*03a0*/  HADD2.F32 R36, -RZ, R9.H1_H1 ;  /* 0x30000009ff247230 */ /* 0x000fe20000004100 */
[----:B------:R-:W-:Y:S01]  /*03b0*/  MOV R11, R31 ;  /* 0x0000001f000b7202 */ /* 0x000fe20000000f00 */
[----:B------:R-:W-:-:S02]  /*03c0*/  HADD2.F32 R9, -RZ, R8.H1_H1 ;  /* 0x30000008ff097230 */ /* 0x000fc40000004100 */
[----:B------:R-:W-:Y:S01]  /*03d0*/  FADD R13, R10, R13 ;  /* 0x0000000d0a0d7221 */ /* 0x000fe20000000000 */
[----:B------:R-:W-:Y:S01]  /*03e0*/  HADD2.F32 R20, -RZ, R12.H1_H1 ;  /* 0x3000000cff147230 */ /* 0x000fe20000004100 */
[----:B------:R-:W-:Y:S01]  /*03f0*/  MOV R10, R26 ;  /* 0x0000001a000a7202 */ /* 0x000fe20000000f00 */
[----:B------:R-:W-:Y:S01]  /*0400*/  FADD R14, R14, R23 ;  /* 0x000000170e0e7221 */ /* 0x000fe20000000000 */
[----:B------:R-:W-:Y:S02]  /*0410*/  FADD R36, R36, R21 ;  /* 0x0000001524247221 */ /* 0x000fe40000000000 */
[----:B------:R-:W-:Y:S02]  /*0420*/  FADD R9, R9, R20 ;  /* 0x0000001409097221 */ /* 0x000fe40000000000 */
[----:B------:R1:W2:Y:S01]  /*0430*/  LDG.E.EL.128 R20, desc[UR4][R10.64] ;  /* 0x000000040a147981 */ /* 0x0002a2000c2e1d00 */
[----:B------:R-:W-:Y:S02]  /*0440*/  HADD2.F32 R37, -RZ, R12.H0_H0 ;  /* 0x2000000cff257230 */ /* 0x000fe40000004100 */
[----:B---3--:R-:W-:-:S02]  /*0450*/  HADD2.F32 R12, -RZ, R17.H0_H0 ;  /* 0x20000011ff0c7230 */ /* 0x008fc40000004100 */
[----:B------:R-:W-:-:S03]  /*0460*/  HADD2.F32 R8, -RZ, R8.H0_H0 ;  /* 0x20000008ff087230 */ /* 0x000fc60000004100 */
[----:B------:R-:W-:Y:S01]  /*0470*/  FADD R12, R12, R13 ;  /* 0x0000000d0c0c7221 */ /* 0x000fe20000000000 */
[----:B------:R-:W-:Y:S02]  /*0480*/  HADD2.F32 R13, -RZ, R16.H0_H0 ;  /* 0x20000010ff0d7230 */ /* 0x000fe40000004100 */
[----:B------:R-:W-:Y:S01]  /*0490*/  FADD R8, R8, R37 ;  /* 0x0000002508087221 */ /* 0x000fe20000000000 */
[----:B------:R-:W-:-:S03]  /*04a0*/  HADD2.F32 R16, -RZ, R16.H1_H1 ;  /* 0x30000010ff107230 */ /* 0x000fc60000004100 */
[----:B------:R-:W-:Y:S02]  /*04b0*/  FADD R13, R13, R8 ;  /* 0x000000080d0d7221 */ /* 0x000fe40000000000 */
[----:B-1----:R-:W-:Y:S02]  /*04c0*/  FADD R10, R16, R9 ;  /* 0x00000009100a7221 */ /* 0x002fe40000000000 */
[----:B------:R-:W1:Y:S01]  /*04d0*/  LDC.64 R8, c[0x0][0x238] ;  /* 0x00008e00ff087b82 */ /* 0x000e620000000a00 */
[----:B------:R-:W-:Y:S02]  /*04e0*/  HADD2.F32 R17, -RZ, R17.H1_H1 ;  /* 0x30000011ff117230 */ /* 0x000fe40000004100 */
[----:B------:R-:W-:-:S03]  /*04f0*/  HADD2.F32 R16, -RZ, R18.H0_H0 ;  /* 0x20000012ff107230 */ /* 0x000fc60000004100 */
[----:B------:R-:W-:Y:S01]  /*0500*/  FADD R36, R17, R36 ;  /* 0x0000002411247221 */ /* 0x000fe20000000000 */
[----:B------:R-:W-:Y:S02]  /*0510*/  HADD2.F32 R17, -RZ, R19.H1_H1 ;  /* 0x30000013ff117230 */ /* 0x000fe40000004100 */
[----:B------:R-:W-:Y:S01]  /*0520*/  FADD R35, R16, R35 ;  /* 0x0000002310237221 */ /* 0x000fe20000000000 */
[----:B------:R-:W-:Y:S02]  /*0530*/  HADD2.F32 R16, -RZ, R19.H0_H0 ;  /* 0x20000013ff107230 */ /* 0x000fe40000004100 */
[----:B------:R-:W-:Y:S02]  /*0540*/  HADD2.F32 R11, -RZ, R18.H1_H1 ;  /* 0x30000012ff0b7230 */ /* 0x000fe40000004100 */
[----:B------:R-:W-:Y:S01]  /*0550*/  FADD R17, R17, R14 ;  /* 0x0000000e11117221 */ /* 0x000fe20000000000 */
[----:B------:R-:W-:Y:S02]  /*0560*/  FADD R16, R16, R15 ;  /* 0x0000000f10107221 */ /* 0x000fe40000000000 */
[----:B------:R-:W-:Y:S01]  /*0570*/  FADD R34, R11, R34 ;  /* 0x000000220b227221 */ /* 0x000fe20000000000 */
[----:B-1----:R-:W-:Y:S01]  /*0580*/  IMAD.WIDE R14, R32, 0x2, R8 ;  /* 0x00000002200e7825 */ /* 0x002fe200078e0208 */
[----:B------:R-:W-:-:S03]  /*0590*/  CS2R R8, SRZ ;  /* 0x0000000000087805 */ /* 0x000fc6000001ff00 */
[----:B--2---:R-:W-:-:S05]  /*05a0*/  HADD2.F32 R19, -RZ, R20.H1_H1 ;  /* 0x30000014ff137230 */ /* 0x004fca0000004100 */
[----:B------:R-:W-:Y:S01]  /*05b0*/  FMUL R19, R19, R10 ;  /* 0x0000000a13137220 */ /* 0x000fe20000400000 */
[----:B------:R-:W-:-:S06]  /*05c0*/  CS2R R10, SRZ ;  /* 0x00000000000a7805 */ /* 0x000fcc000001ff00 */
[----:B------:R1:W2:Y:S01]  /*05d0*/  @!P1 LDG.E.EL.128 R8, desc[UR4][R14.64] ;  /* 0x000000040e089981 */ /* 0x0002a2000c2e1d00 */
[----:B------:R-:W-:Y:S01]  /*05e0*/  HADD2.F32 R18, -RZ, R20.H0_H0 ;  /* 0x20000014ff127230 */ /* 0x000fe20000004100 */
[----:B------:R-:W-:Y:S01]  /*05f0*/  IADD3.X R27, RZ, R27, RZ, P0, !PT ;  /* 0x0000001bff1b7210 */ /* 0x000fe200007fe4ff */
[----:B------:R-:W-:-:S03]  /*0600*/  HADD2.F32 R20, -RZ, R23.H1_H1 ;  /* 0x30000017ff147230 */ /* 0x000fc60000004100 */
[----:B------:R-:W-:Y:S01]  /*0610*/  FMUL R18, R18, R13 ;  /* 0x0000000d12127220 */ /* 0x000fe20000400000 */
[----:B------:R-:W-:Y:S02]  /*0620*/  HADD2.F32 R13, -RZ, R21.H1_H1 ;  /* 0x30000015ff0d7230 */ /* 0x000fe40000004100 */
[----:B------:R-:W-:Y:S01]  /*0630*/  HADD2.F32 R21, -RZ, R21.H0_H0 ;  /* 0x20000015ff157230 */ /* 0x000fe20000004100 */
[----:B------:R-:W-:Y:S01]  /*0640*/  ISETP.GE.U32.AND P0, PT, R5, 0xfc0, PT ;  /* 0x00000fc00500780c */ /* 0x000fe20003f06070 */
[----:B------:R-:W-:-:S03]  /*0650*/  HADD2.F32 R23, -RZ, R23.H0_H0 ;  /* 0x20000017ff177230 */ /* 0x000fc60000004100 */
[----:B------:R-:W-:Y:S01]  /*0660*/  FMUL R12, R21, R12 ;  /* 0x0000000c150c7220 */ /* 0x000fe20000400000 */
[----:B------:R-:W-:Y:S01]  /*0670*/  FMUL R21, R20, R17 ;  /* 0x0000001114157220 */ /* 0x000fe20000400000 */
[----:B------:R-:W-:Y:S01]  /*0680*/  ISETP.GE.U32.AND.EX P0, PT, R27, RZ, PT, P0 ;  /* 0x000000ff1b00720c */ /* 0x000fe20003f06100 */
[----:B------:R-:W-:Y:S02]  /*0690*/  HADD2.F32 R20, -RZ, R22.H0_H0 ;  /* 0x20000016ff147230 */ /* 0x000fe40000004100 */
[----:B------:R-:W-:Y:S02]  /*06a0*/  HADD2.F32 R17, -RZ, R22.H1_H1 ;  /* 0x30000016ff117230 */ /* 0x000fe40000004100 */
[----:B------:R-:W-:Y:S01]  /*06b0*/  FMUL R23, R23, R16 ;  /* 0x0000001017177220 */ /* 0x000fe20000400000 */
[----:B------:R-:W-:Y:S02]  /*06c0*/  FMUL R13, R13, R36 ;  /* 0x000000240d0d7220 */ /* 0x000fe40000400000 */
[----:B-1----:R-:W-:Y:S01]  /*06d0*/  FMUL R15, R17, R34 ;  /* 0x00000022110f7220 */ /* 0x002fe20000400000 */
[----:B------:R-:W-:Y:S01]  /*06e0*/  FMUL R14, R20, R35 ;  /* 0x00000023140e7220 */ /* 0x000fe20000400000 */
[----:B------:R-:W-:-:S04]  /*06f0*/  IADD3 R26, P2, R26, 0x80, RZ ;  /* 0x000000801a1a7810 */ /* 0x000fc80007f5e0ff */
[----:B------:R-:W-:Y:S01]  /*0700*/  IADD3.X R31, RZ, R31, RZ, P2, !PT ;  /* 0x0000001fff1f7210 */ /* 0x000fe200017fe4ff */
[----:B--2---:R-:W-:Y:S02]  /*0710*/  HADD2.F32 R22, -RZ, R11.H1_H1 ;  /* 0x3000000bff167230 */ /* 0x004fe40000004100 */
[----:B------:R-:W-:-:S03]  /*0720*/  HADD2.F32 R16, -RZ, R9.H0_H0 ;  /* 0x20000009ff107230 */ /* 0x000fc60000004100 */
[----:B------:R-:W-:Y:S01]  /*0730*/  @!P1 FFMA R29, R22, R21, R29 ;  /* 0x00000015161d9223 */ /* 0x000fe2000000001d */
[----:B------:R-:W-:Y:S02]  /*0740*/  HADD2.F32 R21, -RZ, R9.H1_H1 ;  /* 0x30000009ff157230 */ /* 0x000fe40000004100 */
[----:B------:R-:W-:Y:S02]  /*0750*/  HADD2.F32 R17, -RZ, R10.H1_H1 ;  /* 0x3000000aff117230 */ /* 0x000fe40000004100 */
[----:B------:R-:W-:Y:S02]  /*0760*/  HADD2.F32 R9, -RZ, R8.H1_H1 ;  /* 0x30000008ff097230 */ /* 0x000fe40000004100 */
[----:B------:R-:W-:Y:S02]  /*0770*/  HADD2.F32 R11, -RZ, R11.H0_H0 ;  /* 0x2000000bff0b7230 */ /* 0x000fe40000004100 */
[----:B------:R-:W-:Y:S02]  /*0780*/  HADD2.F32 R10, -RZ, R10.H0_H0 ;  /* 0x2000000aff0a7230 */ /* 0x000fe40000004100 */
[----:B------:R-:W-:-:S02]  /*0790*/  HADD2.F32 R8, -RZ, R8.H0_H0 ;  /* 0x20000008ff087230 */ /* 0x000fc40000004100 */
[----:B------:R-:W-:Y:S01]  /*07a0*/  @!P1 FFMA R28, R11, R23, R28 ;  /* 0x000000170b1c9223 */ /* 0x000fe2000000001c */
[----:B------:R-:W-:Y:S01]  /*07b0*/  @!P1 FFMA R30, R17, R15, R30 ;  /* 0x0000000f111e9223 */ /* 0x000fe2000000001e */
[----:B------:R-:W-:Y:S01]  /*07c0*/  @!P1 FFMA R7, R10, R14, R7 ;  /* 0x0000000e0a079223 */ /* 0x000fe20000000007 */
[----:B------:R-:W-:Y:S01]  /*07d0*/  @!P1 FFMA R6, R21, R13, R6 ;  /* 0x0000000d15069223 */ /* 0x000fe20000000006 */
[----:B------:R-:W-:Y:S01]  /*07e0*/  @!P1 FFMA R25, R16, R12, R25 ;  /* 0x0000000c10199223 */ /* 0x000fe20000000019 */
[----:B------:R-:W-:Y:S01]  /*07f0*/  @!P1 FFMA R4, R9, R19, R4 ;  /* 0x0000001309049223 */ /* 0x000fe20000000004 */
[----:B------:R-:W-:Y:S01]  /*0800*/  @!P1 FFMA R33, R8, R18, R33 ;  /* 0x0000001208219223 */ /* 0x000fe20000000021 */
[----:B------:R-:W-:Y:S06]  /*0810*/  @!P0 BRA `(.L_x_0) ;  /* 0xfffffff800648947 */ /* 0x000fec000383ffff */
[----:B------:R-:W1:Y:S01]  /*0820*/  LDC.64 R8, c[0x0][0x240] ;  /* 0x00009000ff087b82 */ /* 0x000e620000000a00 */
[----:B------:R-:W-:Y:S01]  /*0830*/  MOV R31, RZ ;  /* 0x000000ff001f7202 */ /* 0x000fe20000000f00 */
[----:B-1----:R-:W-:-:S05]  /*0840*/  IMAD.WIDE R8, R24, 0x4, R8 ;  /* 0x0000000418087825 */ /* 0x002fca00078e0208 */
[----:B------:R1:W2:Y:S01]  /*0850*/  @!P1 LDG.E.EL R31, desc[UR4][R8.64] ;  /* 0x00000004081f9981 */ /* 0x0002a2000c2e1900 */
[----:B------:R-:W-:-:S04]  /*0860*/  FADD R4, R33, R4 ;  /* 0x0000000421047221 */ /* 0x000fc80000000000 */
[----:B------:R-:W-:-:S04]  /*0870*/  FADD R25, R25, R4 ;  /* 0x0000000419197221 */ /* 0x000fc80000000000 */
[----:B------:R-:W-:-:S04]  /*0880*/  FADD R6, R6, R25 ;  /* 0x0000001906067221 */ /* 0x000fc80000000000 */
[----:B------:R-:W-:-:S04]  /*0890*/  FADD R7, R7, R6 ;  /* 0x0000000607077221 */ /* 0x000fc80000000000 */
[----:B------:R-:W-:Y:S01]  /*08a0*/  FADD R7, R30, R7 ;  /* 0x000000071e077221 */ /* 0x000fe20000000000 */
[----:B------:R-:W-:-:S03]  /*08b0*/  MOV R30, 0xffffffff ;  /* 0xffffffff001e7802 */ /* 0x000fc60000000f00 */
[----:B------:R-:W-:-:S04]  /*08c0*/  FADD R28, R28, R7 ;  /* 0x000000071c1c7221 */ /* 0x000fc80000000000 */
[----:B------:R-:W-:Y:S01]  /*08d0*/  FADD R28, R29, R28 ;  /* 0x0000001c1d1c7221 */ /* 0x000fe20000000000 */
[----:B------:R-:W-:-:S04]  /*08e0*/  MOV R29, 0xffffffc0 ;  /* 0xffffffc0001d7802 */ /* 0x000fc80000000f00 */
[----:B------:R-:W3:Y:S02]  /*08f0*/  SHFL.BFLY PT, R5, R28, 0x4, 0x1f ;  /* 0x0c801f001c057f89 */ /* 0x000ee400000e0000 */
[----:B---3--:R-:W-:-:S05]  /*0900*/  FADD R5, R28, R5 ;  /* 0x000000051c057221 */ /* 0x008fca0000000000 */
[----:B------:R-:W3:Y:S02]  /*0910*/  SHFL.BFLY PT, R4, R5, 0x2, 0x1f ;  /* 0x0c401f0005047f89 */ /* 0x000ee400000e0000 */
[----:B---3--:R-:W-:-:S05]  /*0920*/  FADD R4, R5, R4 ;  /* 0x0000000405047221 */ /* 0x008fca0000000000 */
[----:B------:R-:W1:Y:S02]  /*0930*/  SHFL.BFLY PT, R7, R4, 0x1, 0x1f ;  /* 0x0c201f0004077f89 */ /* 0x000e6400000e0000 */
[----:B-1----:R-:W-:Y:S01]  /*0940*/  FADD R8, R4, R7 ;  /* 0x0000000704087221 */ /* 0x002fe20000000000 */
[----:B--2---:R-:W-:-:S04]  /*0950*/  FMUL R6, R31, R31 ;  /* 0x0000001f1f067220 */ /* 0x004fc80000400000 */
[----:B------:R-:W-:Y:S01]  /*0960*/  FMUL R7, R6, R31 ;  /* 0x0000001f06077220 */ /* 0x000fe20000400000 */
[----:B------:R-:W-:-:S04]  /*0970*/  FMUL R6, R8, -0.5 ;  /* 0xbf00000008067820 */ /* 0x000fc80000400000 */
[----:B------:R-:W-:-:S04]  /*0980*/  FMUL R6, R6, R7 ;  /* 0x0000000706067220 */ /* 0x000fc80000400000 */
[----:B------:R-:W-:-:S07]  /*0990*/  FMUL R28, R6, 0.000244140625 ;  /* 0x39800000061c7820 */ /* 0x000fce0000400000 */
.L_x_1:
[----:B-1----:R-:W1:Y:S01]  /*09a0*/  LDC.64 R16, c[0x0][0x218] ;  /* 0x00008600ff107b82 */ /* 0x002e620000000a00 */
        /* <DEDUP_REMOVED lines=8> */
[----:B-1----:R-:W-:Y:S01]  /*0a30*/  IMAD.WIDE R16, R35, 0x2, R16 ;  /* 0x0000000223107825 */ /* 0x002fe200078e0210 */
[----:B------:R-:W-:-:S02]  /*0a40*/  CS2R R12, SRZ ;  /* 0x00000000000c7805 */ /* 0x000fc4000001ff00 */
[----:B------:R-:W-:-:S04]  /*0a50*/  CS2R R14, SRZ ;  /* 0x00000000000e7805 */ /* 0x000fc8000001ff00 */
[----:B------:R-:W1:Y:S01]  /*0a60*/  LDC.64 R24, c[0x0][0x238] ;  /* 0x00008e00ff187b82 */ /* 0x000e620000000a00 */
[----:B------:R4:W5:Y:S01]  /*0a70*/  @!P1 LDG.E.EF.128 R4, desc[UR4][R16.64] ;  /* 0x0000000410049981 */ /* 0x000962000c0e1d00 */
[----:B--2---:R-:W-:-:S05]  /*0a80*/  IMAD.WIDE R20, R35, 0x2, R20 ;  /* 0x0000000223147825 */ /* 0x004fca00078e0214 */
[----:B------:R-:W2:Y:S01]  /*0a90*/  @!P1 LDG.E.EF.128 R8, desc[UR4][R20.64] ;  /* 0x0000000414089981 */ /* 0x000ea2000c0e1d00 */
[----:B---3--:R-:W-:-:S05]  /*0aa0*/  IMAD.WIDE R26, R35, 0x2, R26 ;  /* 0x00000002231a7825 */ /* 0x008fca00078e021a */
[----:B------:R3:W2:Y:S01]  /*0ab0*/  @!P1 LDG.E.EF.128 R12, desc[UR4][R26.64] ;  /* 0x000000041a0c9981 */ /* 0x0006a2000c0e1d00 */
[----:B----4-:R-:W-:Y:S02]  /*0ac0*/  MOV R16, R0 ;  /* 0x0000000000107202 */ /* 0x010fe40000000f00 */
[----:B------:R-:W-:-:S06]  /*0ad0*/  MOV R17, R3 ;  /* 0x0000000300117202 */ /* 0x000fcc0000000f00 */
[----:B------:R-:W4:Y:S01]  /*0ae0*/  LDG.E.EL.128 R16, desc[UR4][R16.64] ;  /* 0x0000000410107981 */ /* 0x000f22000c2e1d00 */
[----:B---3--:R-:W3:Y:S01]  /*0af0*/  LDC.64 R26, c[0x0][0x210] ;  /* 0x00008400ff1a7b82 */ /* 0x008ee20000000a00 */
[----:B------:R-:W-:Y:S02]  /*0b00*/  CS2R R20, SRZ ;  /* 0x0000000000147805 */ /* 0x000fe4000001ff00 */
[----:B------:R-:W-:Y:S01]  /*0b10*/  CS2R R22, SRZ ;  /* 0x0000000000167805 */ /* 0x000fe2000001ff00 */
[----:B-1----:R-:W-:-:S05]  /*0b20*/  IMAD.WIDE R24, R35, 0x2, R24 ;  /* 0x0000000223187825 */ /* 0x002fca00078e0218 */
[----:B------:R1:W4:Y:S01]  /*0b30*/  @!P1 LDG.E.EF.128 R20, desc[UR4][R24.64] ;  /* 0x0000000418149981 */ /* 0x000322000c0e1d00 */
[----:B-----5:R-:W-:Y:S02]  /*0b40*/  HADD2.F32 R32, -RZ, R4.H0_H0 ;  /* 0x20000004ff207230 */ /* 0x020fe40000004100 */
[----:B------:R-:W-:Y:S02]  /*0b50*/  HADD2.F32 R4, -RZ, R4.H1_H1 ;  /* 0x30000004ff047230 */ /* 0x000fe40000004100 */
[----:B--2---:R-:W-:Y:S02]  /*0b60*/  HADD2.F32 R33, -RZ, R8.H0_H0 ;  /* 0x20000008ff217230 */ /* 0x004fe40000004100 */
[----:B------:R-:W-:-:S03]  /*0b70*/  HADD2.F32 R34, -RZ, R5.H0_H0 ;  /* 0x20000005ff227230 */ /* 0x000fc60000004100 */
[----:B------:R-:W-:Y:S01]  /*0b80*/  FADD R32, R32, R33 ;  /* 0x0000002120207221 */ /* 0x000fe20000000000 */
[----:B------:R-:W-:Y:S02]  /*0b90*/  HADD2.F32 R33, -RZ, R8.H1_H1 ;  /* 0x30000008ff217230 */ /* 0x000fe40000004100 */
[----:B------:R-:W-:-:S03]  /*0ba0*/  HADD2.F32 R37, -RZ, R9.H0_H0 ;  /* 0x20000009ff257230 */ /* 0x000fc60000004100 */
[----:B------:R-:W-:Y:S01]  /*0bb0*/  FADD R8, R4, R33 ;  /* 0x0000002104087221 */ /* 0x000fe20000000000 */
[----:B------:R-:W-:Y:S02]  /*0bc0*/  HADD2.F32 R9, -RZ, R9.H1_H1 ;  /* 0x30000009ff097230 */ /* 0x000fe40000004100 */
[----:B------:R-:W-:Y:S01]  /*0bd0*/  FADD R33, R34, R37 ;  /* 0x0000002522217221 */ /* 0x000fe20000000000 */
[----:B------:R-:W-:Y:S02]  /*0be0*/  HADD2.F32 R34, -RZ, R5.H1_H1 ;  /* 0x30000005ff227230 */ /* 0x000fe40000004100 */
[----:B------:R-:W-:Y:S02]  /*0bf0*/  HADD2.F32 R4, -RZ, R6.H0_H0 ;  /* 0x20000006ff047230 */ /* 0x000fe40000004100 */
[----:B------:R-:W-:Y:S02]  /*0c00*/  HADD2.F32 R5, -RZ, R10.H0_H0 ;  /* 0x2000000aff057230 */ /* 0x000fe40000004100 */
[----:B------:R-:W-:Y:S01]  /*0c10*/  FADD R34, R34, R9 ;  /* 0x0000000922227221 */ /* 0x000fe20000000000 */
[----:B------:R-:W-:-:S02]  /*0c20*/  HADD2.F32 R6, -RZ, R6.H1_H1 ;  /* 0x30000006ff067230 */ /* 0x000fc40000004100 */
[----:B------:R-:W-:Y:S01]  /*0c30*/  FADD R9, R4, R5 ;  /* 0x0000000504097221 */ /* 0x000fe20000000000 */
[----:B------:R-:W-:Y:S02]  /*0c40*/  HADD2.F32 R5, -RZ, R10.H1_H1 ;  /* 0x3000000aff057230 */ /* 0x000fe40000004100 */
[----:B------:R-:W-:Y:S02]  /*0c50*/  HADD2.F32 R4, -RZ, R7.H0_H0 ;  /* 0x20000007ff047230 */ /* 0x000fe40000004100 */
[----:B-1----:R-:W-:Y:S02]  /*0c60*/  HADD2.F32 R25, -RZ, R11.H0_H0 ;  /* 0x2000000bff197230 */ /* 0x002fe40000004100 */
[----:B------:R-:W-:-:S03]  /*0c70*/  FADD R10, R6, R5 ;  /* 0x00000005060a7221 */ /* 0x000fc60000000000 */
[----:B------:R-:W-:Y:S01]  /*0c80*/  FADD R6, R4, R25 ;  /* 0x0000001904067221 */ /* 0x000fe20000000000 */
[----:B---3--:R-:W-:Y:S01]  /*0c90*/  IMAD.WIDE R4, R35, 0x2, R26 ;  /* 0x0000000223047825 */ /* 0x008fe200078e021a */
[----:B------:R-:W-:Y:S02]  /*0ca0*/  CS2R R24, SRZ ;  /* 0x0000000000187805 */ /* 0x000fe4000001ff00 */
[----:B------:R-:W-:-:S06]  /*0cb0*/  CS2R R26, SRZ ;  /* 0x00000000001a7805 */ /* 0x000fcc000001ff00 */
[----:B------:R-:W2:Y:S01]  /*0cc0*/  @!P1 LDG.E.EF.128 R24, desc[UR4][R4.64] ;  /* 0x0000000404189981 */ /* 0x000ea2000c0e1d00 */
[----:B------:R-:W-:Y:S02]  /*0cd0*/  HADD2.F32 R36, -RZ, R11.H1_H1 ;  /* 0x3000000bff247230 */ /* 0x000fe40000004100 */
[----:B------:R-:W-:-:S05]  /*0ce0*/  HADD2.F32 R11, -RZ, R12.H0_H0 ;  /* 0x2000000cff0b7230 */ /* 0x000fca0000004100 */
[----:B------:R-:W-:Y:S01]  /*0cf0*/  FADD R32, R11, R32 ;  /* 0x000000200b207221 */ /* 0x000fe20000000000 */
[----:B------:R-:W-:Y:S02]  /*0d00*/  HADD2.F32 R11, -RZ, R13.H1_H1 ;  /* 0x3000000dff0b7230 */ /* 0x000fe40000004100 */
[----:B------:R-:W-:Y:S02]  /*0d10*/  HADD2.F32 R35, -RZ, R12.H1_H1 ;  /* 0x3000000cff237230 */ /* 0x000fe40000004100 */
[----:B------:R-:W-:Y:S02]  /*0d20*/  HADD2.F32 R12, -RZ, R13.H0_H0 ;  /* 0x2000000dff0c7230 */ /* 0x000fe40000004100 */
[----:B------:R-:W-:Y:S01]  /*0d30*/  FADD R34, R11, R34 ;  /* 0x000000220b227221 */ /* 0x000fe20000000000 */
[----:B------:R-:W-:Y:S02]  /*0d40*/  HADD2.F32 R11, -RZ, R14.H1_H1 ;  /* 0x3000000eff0b7230 */ /* 0x000fe40000004100 */
[----:B------:R-:W-:Y:S01]  /*0d50*/  FADD R33, R12, R33 ;  /* 0x000000210c217221 */ /* 0x000fe20000000000 */
[----:B------:R-:W-:-:S02]  /*0d60*/  HADD2.F32 R12, -RZ, R15.H1_H1 ;  /* 0x3000000fff0c7230 */ /* 0x000fc40000004100 */
[----:B------:R-:W-:Y:S01]  /*0d70*/  FADD R10, R11, R10 ;  /* 0x0000000a0b0a7221 */ /* 0x000fe20000000000 */
[----:B------:R-:W-:Y:S02]  /*0d80*/  HADD2.F32 R11, -RZ, R15.H0_H0 ;  /* 0x2000000fff0b7230 */ /* 0x000fe40000004100 */
[----:B----4-:R-:W-:Y:S02]  /*0d90*/  HADD2.F32 R15, -RZ, R16.H0_H0 ;  /* 0x20000010ff0f7230 */ /* 0x010fe40000004100 */
[----:B------:R-:W-:Y:S02]  /*0da0*/  HADD2.F32 R14, -RZ, R14.H0_H0 ;  /* 0x2000000eff0e7230 */ /* 0x000fe40000004100 */
[----:B------:R-:W-:Y:S01]  /*0db0*/  FADD R11, R11, R6 ;  /* 0x000000060b0b7221 */ /* 0x000fe20000000000 */
[----:B------:R-:W-:Y:S02]  /*0dc0*/  HADD2.F32 R6, -RZ, R18.H0_H0 ;  /* 0x20000012ff067230 */ /* 0x000fe40000004100 */
[----:B------:R-:W-:Y:S01]  /*0dd0*/  FMUL R32, R15, R32 ;  /* 0x000000200f207220 */ /* 0x000fe20000400000 */
[----:B------:R-:W-:-:S02]  /*0de0*/  HADD2.F32 R15, -RZ, R18.H1_H1 ;  /* 0x30000012ff0f7230 */ /* 0x000fc40000004100 */
[----:B------:R-:W-:Y:S02]  /*0df0*/  HADD2.F32 R7, -RZ, R7.H1_H1 ;  /* 0x30000007ff077230 */ /* 0x000fe40000004100 */
[----:B------:R-:W-:Y:S02]  /*0e00*/  HADD2.F32 R18, -RZ, R19.H0_H0 ;  /* 0x20000013ff127230 */ /* 0x000fe40000004100 */
[----:B------:R-:W-:Y:S01]  /*0e10*/  FADD R9, R14, R9 ;  /* 0x000000090e097221 */ /* 0x000fe20000000000 */
[----:B------:R-:W-:Y:S01]  /*0e20*/  FMUL R14, R15, R10 ;  /* 0x0000000a0f0e7220 */ /* 0x000fe20000400000 */
[----:B------:R-:W-:Y:S01]  /*0e30*/  FADD R7, R7, R36 ;  /* 0x0000002407077221 */ /* 0x000fe20000000000 */
[----:B------:R-:W-:Y:S01]  /*0e40*/  FMUL R10, R18, R11 ;  /* 0x0000000b120a7220 */ /* 0x000fe20000400000 */
[----:B------:R-:W-:Y:S02]  /*0e50*/  HADD2.F32 R11, -RZ, R20.H0_H0 ;  /* 0x20000014ff0b7230 */ /* 0x000fe40000004100 */
[----:B------:R-:W-:-:S02]  /*0e60*/  HADD2.F32 R13, -RZ, R16.H1_H1 ;  /* 0x30000010ff0d7230 */ /* 0x000fc40000004100 */
[----:B------:R-:W-:Y:S01]  /*0e70*/  FADD R7, R12, R7 ;  /* 0x000000070c077221 */ /* 0x000fe20000000000 */
[----:B------:R-:W-:Y:S02]  /*0e80*/  HADD2.F32 R16, -RZ, R19.H1_H1 ;  /* 0x30000013ff107230 */ /* 0x000fe40000004100 */
[----:B------:R-:W-:Y:S01]  /*0e90*/  FADD R8, R35, R8 ;  /* 0x0000000823087221 */ /* 0x000fe20000000000 */
[----:B------:R-:W-:Y:S01]  /*0ea0*/  FADD R11, R11, R11 ;  /* 0x0000000b0b0b7221 */ /* 0x000fe20000000000 */
[----:B------:R-:W-:Y:S02]  /*0eb0*/  HADD2.F32 R15, -RZ, R21.H0_H0 ;  /* 0x20000015ff0f7230 */ /* 0x000fe40000004100 */
[----:B------:R-:W-:Y:S01]  /*0ec0*/  FMUL R6, R6, R9 ;  /* 0x0000000906067220 */ /* 0x000fe20000400000 */
[----:B------:R-:W-:Y:S01]  /*0ed0*/  FMUL R16, R16, R7 ;  /* 0x0000000710107220 */ /* 0x000fe20000400000 */
[----:B------:R-:W-:Y:S01]  /*0ee0*/  FMUL R8, R13, R8 ;  /* 0x000000080d087220 */ /* 0x000fe20000400000 */
[----:B------:R-:W-:-:S02]  /*0ef0*/  HADD2.F32 R7, -RZ, R22.H0_H0 ;  /* 0x20000016ff077230 */ /* 0x000fc40000004100 */
[----:B------:R-:W-:Y:S01]  /*0f00*/  FMUL R11, R28, R11 ;  /* 0x0000000b1c0b7220 */ /* 0x000fe20000400000 */
[----:B------:R-:W-:Y:S02]  /*0f10*/  HADD2.F32 R13, -RZ, R17.H1_H1 ;  /* 0x30000011ff0d7230 */ /* 0x000fe40000004100 */
[----:B------:R-:W-:Y:S02]  /*0f20*/  HADD2.F32 R22, -RZ, R22.H1_H1 ;  /* 0x30000016ff167230 */ /* 0x000fe40000004100 */
[----:B------:R-:W-:Y:S02]  /*0f30*/  HADD2.F32 R9, -RZ, R23.H0_H0 ;  /* 0x20000017ff097230 */ /* 0x000fe40000004100 */
[----:B------:R-:W-:Y:S02]  /*0f40*/  HADD2.F32 R20, -RZ, R20.H1_H1 ;  /* 0x30000014ff147230 */ /* 0x000fe40000004100 */
[----:B------:R-:W-:Y:S01]  /*0f50*/  FADD R15, R15, R15 ;  /* 0x0000000f0f0f7221 */ /* 0x000fe20000000000 */
[----:B------:R-:W-:-:S02]  /*0f60*/  HADD2.F32 R12, -RZ, R17.H0_H0 ;  /* 0x20000011ff0c7230 */ /* 0x000fc40000004100 */
[----:B------:R-:W-:Y:S01]  /*0f70*/  FFMA R32, R32, R31, R11 ;  /* 0x0000001f20207223 */ /* 0x000fe2000000000b */
[----:B------:R-:W-:Y:S02]  /*0f80*/  HADD2.F32 R21, -RZ, R21.H1_H1 ;  /* 0x30000015ff157230 */ /* 0x000fe40000004100 */
[----:B------:R-:W-:Y:S01]  /*0f90*/  FADD R7, R7, R7 ;  /* 0x0000000707077221 */ /* 0x000fe20000000000 */
[----:B------:R-:W-:Y:S02]  /*0fa0*/  HADD2.F32 R23, -RZ, R23.H1_H1 ;  /* 0x30000017ff177230 */ /* 0x000fe40000004100 */
[----:B------:R-:W-:Y:S01]  /*0fb0*/  FMUL R34, R13, R34 ;  /* 0x000000220d227220 */ /* 0x000fe20000400000 */
[----:B------:R-:W-:Y:S01]  /*0fc0*/  FADD R11, R22, R22 ;  /* 0x00000016160b7221 */ /* 0x000fe20000000000 */
[----:B------:R-:W-:Y:S01]  /*0fd0*/  FADD R9, R9, R9 ;  /* 0x0000000909097221 */ /* 0x000fe20000000000 */
[----:B------:R-:W-:Y:S01]  /*0fe0*/  FADD R13, R20, R20 ;  /* 0x00000014140d7221 */ /* 0x000fe20000000000 */
[----:B------:R-:W-:Y:S01]  /*0ff0*/  FMUL R12, R12, R33 ;  /* 0x000000210c0c7220 */ /* 0x000fe20000400000 */
[C---:B------:R-:W-:Y:S01]  /*1000*/  FMUL R15, R28.reuse, R15 ;  /* 0x0000000f1c0f7220 */ /* 0x040fe20000400000 */
[----:B------:R-:W-:Y:S01]  /*1010*/  FADD R21, R21, R21 ;  /* 0x0000001515157221 */ /* 0x000fe20000000000 */
[C---:B------:R-:W-:Y:S01]  /*1020*/  FMUL R7, R28.reuse, R7 ;  /* 0x000000071c077220 */ /* 0x040fe20000400000 */
[----:B------:R-:W-:Y:S01]  /*1030*/  FADD R23, R23, R23 ;  /* 0x0000001717177221 */ /* 0x000fe20000000000 */
[C---:B------:R-:W-:Y:S01]  /*1040*/  FMUL R11, R28.reuse, R11 ;  /* 0x0000000b1c0b7220 */ /* 0x040fe20000400000 */
[C---:B------:R-:W-:Y:S01]  /*1050*/  FMUL R9, R28.reuse, R9 ;  /* 0x000000091c097220 */ /* 0x040fe20000400000 */
[----:B------:R-:W-:Y:S01]  /*1060*/  FMUL R13, R28, R13 ;  /* 0x0000000d1c0d7220 */ /* 0x000fe20000400000 */
[----:B------:R-:W-:Y:S01]  /*1070*/  FFMA R12, R12, R31, R15 ;  /* 0x0000001f0c0c7223 */ /* 0x000fe2000000000f */
[----:B------:R-:W-:Y:S01]  /*1080*/  FMUL R21, R28, R21 ;  /* 0x000000151c157220 */ /* 0x000fe20000400000 */
[----:B------:R-:W-:Y:S01]  /*1090*/  FFMA R15, R6, R31, R7 ;  /* 0x0000001f060f7223 */ /* 0x000fe20000000007 */
[----:B------:R-:W-:Y:S01]  /*10a0*/  FMUL R23, R28, R23 ;  /* 0x000000171c177220 */ /* 0x000fe20000400000 */
[-C--:B------:R-:W-:Y:S01]  /*10b0*/  FFMA R14, R14, R31.reuse, R11 ;  /* 0x0000001f0e0e7223 */ /* 0x080fe2000000000b */
[-C--:B------:R-:W-:Y:S01]  /*10c0*/  FFMA R6, R10, R31.reuse, R9 ;  /* 0x0000001f0a067223 */ /* 0x080fe20000000009 */
[-C--:B------:R-:W-:Y:S01]  /*10d0*/  FFMA R8, R8, R31.reuse, R13 ;  /* 0x0000001f08087223 */ /* 0x080fe2000000000d */
[----:B------:R-:W-:Y:S01]  /*10e0*/  IADD3.X R30, RZ, R30, RZ, P0, !PT ;  /* 0x0000001eff1e7210 */ /* 0x000fe200007fe4ff */
[-C--:B------:R-:W-:Y:S01]  /*10f0*/  FFMA R34, R34, R31.reuse, R21 ;  /* 0x0000001f22227223 */ /* 0x080fe20000000015 */
[----:B------:R-:W-:Y:S01]  /*1100*/  ISETP.GE.U32.AND P0, PT, R29, 0xfc0, PT ;  /* 0x00000fc01d00780c */ /* 0x000fe20003f06070 */
[----:B------:R-:W-:-:S03]  /*1110*/  FFMA R16, R16, R31, R23 ;  /* 0x0000001f10107223 */ /* 0x000fc60000000017 */
[----:B------:R-:W-:Y:S02]  /*1120*/  ISETP.GE.U32.AND.EX P0, PT, R30, RZ, PT, P0 ;  /* 0x000000ff1e00720c */ /* 0x000fe40003f06100 */
[----:B------:R-:W-:-:S04]  /*1130*/  IADD3 R0, P2, R0, 0x80, RZ ;  /* 0x0000008000007810 */ /* 0x000fc80007f5e0ff */
[----:B------:R-:W-:Y:S01]  /*1140*/  IADD3.X R3, RZ, R3, RZ, P2, !PT ;  /* 0x00000003ff037210 */ /* 0x000fe200017fe4ff */
[----:B--2---:R-:W-:Y:S02]  /*1150*/  HADD2.F32 R7, -RZ, R24.H1_H1 ;  /* 0x30000018ff077230 */ /* 0x004fe40000004100 */
[----:B------:R-:W-:Y:S02]  /*1160*/  HADD2.F32 R9, -RZ, R24.H0_H0 ;  /* 0x20000018ff097230 */ /* 0x000fe40000004100 */
[----:B------:R-:W-:Y:S02]  /*1170*/  HADD2.F32 R11, -RZ, R25.H1_H1 ;  /* 0x30000019ff0b7230 */ /* 0x000fe40000004100 */
[----:B------:R-:W-:Y:S02]  /*1180*/  HADD2.F32 R25, -RZ, R25.H0_H0 ;  /* 0x20000019ff197230 */ /* 0x000fe40000004100 */
[----:B------:R-:W-:Y:S02]  /*1190*/  HADD2.F32 R13, -RZ, R26.H1_H1 ;  /* 0x3000001aff0d7230 */ /* 0x000fe40000004100 */
[----:B------:R-:W-:-:S02]  /*11a0*/  HADD2.F32 R17, -RZ, R27.H1_H1 ;  /* 0x3000001bff117230 */ /* 0x000fc40000004100 */
[----:B------:R-:W-:Y:S02]  /*11b0*/  HADD2.F32 R26, -RZ, R26.H0_H0 ;  /* 0x2000001aff1a7230 */ /* 0x000fe40000004100 */
[----:B------:R-:W-:Y:S02]  /*11c0*/  HADD2.F32 R27, -RZ, R27.H0_H0 ;  /* 0x2000001bff1b7230 */ /* 0x000fe40000004100 */
[----:B------:R-:W-:Y:S01]  /*11d0*/  FADD R9, R9, R32 ;  /* 0x0000002009097221 */ /* 0x000fe20000000000 */
[----:B------:R-:W-:Y:S01]  /*11e0*/  FADD R8, R7, R8 ;  /* 0x0000000807087221 */ /* 0x000fe20000000000 */
[----:B------:R-:W-:Y:S01]  /*11f0*/  FADD R12, R25, R12 ;  /* 0x0000000c190c7221 */ /* 0x000fe20000000000 */
[----:B------:R-:W-:Y:S01]  /*1200*/  FADD R11, R11, R34 ;  /* 0x000000220b0b7221 */ /* 0x000fe20000000000 */
[----:B------:R-:W-:Y:S01]  /*1210*/  FADD R10, R26, R15 ;  /* 0x0000000f1a0a7221 */ /* 0x000fe20000000000 */
[----:B------:R-:W-:Y:S01]  /*1220*/  FADD R13, R13, R14 ;  /* 0x0000000e0d0d7221 */ /* 0x000fe20000000000 */
[----:B------:R-:W-:Y:S01]  /*1230*/  FADD R6, R27, R6 ;  /* 0x000000061b067221 */ /* 0x000fe20000000000 */
[----:B------:R-:W-:Y:S01]  /*1240*/  FADD R17, R17, R16 ;  /* 0x0000001011117221 */ /* 0x000fe20000000000 */
[----:B------:R-:W-:-:S02]  /*1250*/  F2FP.F16.F32.PACK_AB R8, R8, R9 ;  /* 0x000000090808723e */ /* 0x000fc400000000ff */
[----:B------:R-:W-:Y:S02]  /*1260*/  F2FP.F16.F32.PACK_AB R9, R11, R12 ;  /* 0x0000000c0b09723e */ /* 0x000fe400000000ff */
[----:B------:R-:W-:Y:S02]  /*1270*/  F2FP.F16.F32.PACK_AB R10, R13, R10 ;  /* 0x0000000a0d0a723e */ /* 0x000fe400000000ff */
[----:B------:R-:W-:-:S05]  /*1280*/  F2FP.F16.F32.PACK_AB R11, R17, R6 ;  /* 0x00000006110b723e */ /* 0x000fca00000000ff */
[----:B------:R1:W-:Y:S01]  /*1290*/  @!P1 STG.E.128 desc[UR4][R4.64], R8 ;  /* 0x0000000804009986 */ /* 0x0003e2000c101d04 */
[----:B------:R-:W-:Y:S05]  /*12a0*/  @!P0 BRA `(.L_x_1) ;  /* 0xfffffff400bc8947 */ /* 0x000fea000383ffff */
[----:B------:R-:W-:Y:S05]  /*12b0*/  EXIT ;  /* 0x000000000000794d */ /* 0x000fea0003800000 */
.L_x_2:
[----:B------:R-:W-:-:S00]  /*12c0*/  BRA `(.L_x_2) ;  /* 0xfffffffc00fc7947 */ /* 0x000fc0000383ffff */
[----:B------:R-:W-:-:S00]  /*12d0*/  NOP ;  /* 0x0000000000007918 */ /* 0x000fc00000000000 */
        /* <DEDUP_REMOVED lines=10> */
.L_x_3:


//--------------------- .nv.constant0.triton_red_fused__to_copy_add_div_mul_pow_sum_10 --------------------------
	.section	.nv.constant0.triton_red_fused__to_copy_add_div_mul_pow_sum_10,"a",@progbits
	.sectionflags	@""
	.align	4
.nv.constant0.triton_red_fused__to_copy_add_div_mul_pow_sum_10:
	.zero		600
